//
// Generated by NVIDIA NVVM Compiler
//
// Compiler Build ID: CL-36424714
// Cuda compilation tools, release 13.0, V13.0.88
// Based on NVVM 20.0.0
//

.version 9.0
.target sm_100
.address_size 64

	// .globl	_Z11toggle_casePcS_

.visible .entry _Z11toggle_casePcS_(
	.param .u64 .ptr .align 1 _Z11toggle_casePcS__param_0,
	.param .u64 .ptr .align 1 _Z11toggle_casePcS__param_1
)
{
	.reg .pred 	%p<3>;
	.reg .b16 	%rs<11>;
	.reg .b32 	%r<2>;
	.reg .b64 	%rd<9>;

	ld.param.u64 	%rd2, [_Z11toggle_casePcS__param_0];
	ld.param.u64 	%rd1, [_Z11toggle_casePcS__param_1];
	cvta.to.global.u64 	%rd3, %rd2;
	mov.u32 	%r1, %tid.x;
	cvt.u64.u32 	%rd4, %r1;
	add.s64 	%rd5, %rd3, %rd4;
	ld.global.u8 	%rs1, [%rd5];
	add.s16 	%rs5, %rs1, -97;
	and.b16  	%rs6, %rs5, 255;
	setp.gt.u16 	%p1, %rs6, 25;
	@%p1 bra 	$L__BB0_2;
	add.s16 	%rs10, %rs1, -32;
	bra.uni 	$L__BB0_3;
$L__BB0_2:
	add.s16 	%rs7, %rs1, -65;
	and.b16  	%rs8, %rs7, 255;
	setp.lt.u16 	%p2, %rs8, 26;
	add.s16 	%rs9, %rs1, 32;
	selp.b16 	%rs10, %rs9, %rs1, %p2;
$L__BB0_3:
	cvta.to.global.u64 	%rd7, %rd1;
	add.s64 	%rd8, %rd7, %rd4;
	st.global.u8 	[%rd8], %rs10;
	ret;

}


// ===== COMPILED SASS (sm_100) =====

	.target	sm_100

	.elftype	@"ET_EXEC"


//--------------------- .note.nv.tkinfo           --------------------------
	.section	.note.nv.tkinfo,"",@"SHT_NOTE"
	.sectionflags	@"SHF_NOTE_NV_TKINFO"
	.tkinfo
        /*0018*/ 	.word	0x00000002
        /*0030*/ 	.string	""
        /*0030*/ 	.string	"ptxas"
        /*0030*/ 	.string	"Cuda compilation tools, release 13.0, V13.0.88"
        /*0030*/ 	.string	"Build cuda_13.0.r13.0/compiler.36424714_0"
        /*0030*/ 	.string	"-arch sm_100 -m 64 "



//--------------------- .note.nv.cuinfo           --------------------------
	.section	.note.nv.cuinfo,"",@"SHT_NOTE"
	.sectionflags	@"SHF_NOTE_NV_CUINFO"
        /*0018*/ 	.short	0x0002
        /*001a*/ 	.short	0x0064
        /*001c*/ 	.short	0x0082
	.zero		2


//--------------------- .nv.info                  --------------------------
	.section	.nv.info,"",@"SHT_CUDA_INFO"
	.align	4


	//----- nvinfo : EIATTR_REGCOUNT
	.align		4
        /*0000*/ 	.byte	0x04, 0x2f
        /*0002*/ 	.short	(.L_1 - .L_0)
	.align		4
.L_0:
        /*0004*/ 	.word	index@(_Z11toggle_casePcS_)
        /*0008*/ 	.word	0x0000000a


	//----- nvinfo : EIATTR_FRAME_SIZE
	.align		4
.L_1:
        /*000c*/ 	.byte	0x04, 0x11
        /*000e*/ 	.short	(.L_3 - .L_2)
	.align		4
.L_2:
        /*0010*/ 	.word	index@(_Z11toggle_casePcS_)
        /*0014*/ 	.word	0x00000000


	//----- nvinfo : EIATTR_MIN_STACK_SIZE
	.align		4
.L_3:
        /*0018*/ 	.byte	0x04, 0x12
        /*001a*/ 	.short	(.L_5 - .L_4)
	.align		4
.L_4:
        /*001c*/ 	.word	index@(_Z11toggle_casePcS_)
        /*0020*/ 	.word	0x00000000
.L_5:


//--------------------- .nv.compat                --------------------------
	.section	.nv.compat,"",@"SHT_CUDA_COMPAT_INFO"
	.align	4
        /*0000*/ 	.byte	0x02, 0x09, 0x00, 0x00, 0x02, 0x02, 0x01, 0x00, 0x02, 0x05, 0x05, 0x00, 0x03, 0x07, 0x01, 0x01
        /*0010*/ 	.byte	0x02, 0x03, 0x00, 0x00, 0x02, 0x06, 0x01, 0x00, 0x04, 0x0b, 0x08, 0x00, 0x09, 0x00, 0x00, 0x00
        /*0020*/ 	.byte	0x00, 0x00, 0x00, 0x00


//--------------------- .nv.info._Z11toggle_casePcS_ --------------------------
	.section	.nv.info._Z11toggle_casePcS_,"",@"SHT_CUDA_INFO"
	.sectionflags	@""
	.align	4


	//----- nvinfo : EIATTR_CUDA_API_VERSION
	.align		4
        /*0000*/ 	.byte	0x04, 0x37
        /*0002*/ 	.short	(.L_7 - .L_6)
.L_6:
        /*0004*/ 	.word	0x00000082


	//----- nvinfo : EIATTR_KPARAM_INFO
	.align		4
.L_7:
        /*0008*/ 	.byte	0x04, 0x17
        /*000a*/ 	.short	(.L_9 - .L_8)
.L_8:
        /*000c*/ 	.word	0x00000000
        /*0010*/ 	.short	0x0001
        /*0012*/ 	.short	0x0008
        /*0014*/ 	.byte	0x00, 0xf5, 0x21, 0x00


	//----- nvinfo : EIATTR_KPARAM_INFO
	.align		4
.L_9:
        /*0018*/ 	.byte	0x04, 0x17
        /*001a*/ 	.short	(.L_11 - .L_10)
.L_10:
        /*001c*/ 	.word	0x00000000
        /*0020*/ 	.short	0x0000
        /*0022*/ 	.short	0x0000
        /*0024*/ 	.byte	0x00, 0xf5, 0x21, 0x00


	//----- nvinfo : EIATTR_SPARSE_MMA_MASK
	.align		4
.L_11:
        /*0028*/ 	.byte	0x03, 0x50
        /*002a*/ 	.short	0x0000


	//----- nvinfo : EIATTR_MAXREG_COUNT
	.align		4
        /*002c*/ 	.byte	0x03, 0x1b
        /*002e*/ 	.short	0x00ff


	//----- nvinfo : EIATTR_MERCURY_ISA_VERSION
	.align		4
        /*0030*/ 	.byte	0x03, 0x5f
        /*0032*/ 	.short	0x0101


	//----- nvinfo : EIATTR_VRC_CTA_INIT_COUNT
	.align		4
        /*0034*/ 	.byte	0x02, 0x4a
	.zero		1
	.zero		1


	//----- nvinfo : EIATTR_EXIT_INSTR_OFFSETS
	.align		4
        /*0038*/ 	.byte	0x04, 0x1c
        /*003a*/ 	.short	(.L_13 - .L_12)


	//   ....[0]....
.L_12:
        /*003c*/ 	.word	0x00000140


	//----- nvinfo : EIATTR_CBANK_PARAM_SIZE
	.align		4
.L_13:
        /*0040*/ 	.byte	0x03, 0x19
        /*0042*/ 	.short	0x0010


	//----- nvinfo : EIATTR_PARAM_CBANK
	.align		4
        /*0044*/ 	.byte	0x04, 0x0a
        /*0046*/ 	.short	(.L_15 - .L_14)
	.align		4
.L_14:
        /*0048*/ 	.word	index@(.nv.constant0._Z11toggle_casePcS_)
        /*004c*/ 	.short	0x0380
        /*004e*/ 	.short	0x0010


	//----- nvinfo : EIATTR_SW_WAR
	.align		4
.L_15:
        /*0050*/ 	.byte	0x04, 0x36
        /*0052*/ 	.short	(.L_17 - .L_16)
.L_16:
        /*0054*/ 	.word	0x00000008
.L_17:


//--------------------- .nv.callgraph             --------------------------
	.section	.nv.callgraph,"",@"SHT_CUDA_CALLGRAPH"
	.align	4
	.sectionentsize	8
	.align		4
        /*0000*/ 	.word	0x00000000
	.align		4
        /*0004*/ 	.word	0xffffffff
	.align		4
        /*0008*/ 	.word	0x00000000
	.align		4
        /*000c*/ 	.word	0xfffffffe
	.align		4
        /*0010*/ 	.word	0x00000000
	.align		4
        /*0014*/ 	.word	0xfffffffd
	.align		4
        /*0018*/ 	.word	0x00000000
	.align		4
        /*001c*/ 	.word	0xfffffffc


//--------------------- .text._Z11toggle_casePcS_ --------------------------
	.section	.text._Z11toggle_casePcS_,"ax",@progbits
	.align	128
        .global         _Z11toggle_casePcS_
        .type           _Z11toggle_casePcS_,@function
        .size           _Z11toggle_casePcS_,(.L_x_1 - _Z11toggle_casePcS_)
        .other          _Z11toggle_casePcS_,@"STO_CUDA_ENTRY STV_DEFAULT"
_Z11toggle_casePcS_:
.text._Z11toggle_casePcS_:
[----:B------:R-:W-:Y:S01]  /*0000*/  LDC R1, c[0x0][0x37c] ;  /* 0x0000df00ff017b82 */ /* 0x000fe20000000800 */
[----:B------:R-:W0:Y:S01]  /*0010*/  S2R R5, SR_TID.X ;  /* 0x0000000000057919 */ /* 0x000e220000002100 */
[----:B------:R-:W0:Y:S01]  /*0020*/  LDCU.64 UR6, c[0x0][0x380] ;  /* 0x00007000ff0677ac */ /* 0x000e220008000a00 */
[----:B------:R-:W1:Y:S01]  /*0030*/  LDCU.64 UR4, c[0x0][0x358] ;  /* 0x00006b00ff0477ac */ /* 0x000e620008000a00 */
[----:B0-----:R-:W-:-:S05]  /*0040*/  IADD3 R2, P0, PT, R5, UR6, RZ ;  /* 0x0000000605027c10 */ /* 0x001fca000ff1e0ff */
[----:B------:R-:W-:Y:S01]  /*0050*/  IMAD.X R3, RZ, RZ, UR7, P0 ;  /* 0x00000007ff037e24 */ /* 0x000fe200080e06ff */
[----:B------:R-:W0:Y:S04]  /*0060*/  LDCU.64 UR6, c[0x0][0x388] ;  /* 0x00007100ff0677ac */ /* 0x000e280008000a00 */
[----:B-1----:R-:W2:Y:S02]  /*0070*/  LDG.E.U8 R0, desc[UR4][R2.64] ;  /* 0x0000000402007981 */ /* 0x002ea4000c1e1100 */
[----:B--2---:R-:W-:-:S05]  /*0080*/  VIADD R4, R0, 0xffffff9f ;  /* 0xffffff9f00047836 */ /* 0x004fca0000000000 */
[----:B------:R-:W-:-:S04]  /*0090*/  LOP3.LUT R4, R4, 0xff, RZ, 0xc0, !PT ;  /* 0x000000ff04047812 */ /* 0x000fc800078ec0ff */
[----:B------:R-:W-:-:S13]  /*00a0*/  ISETP.GT.U32.AND P0, PT, R4, 0x19, PT ;  /* 0x000000190400780c */ /* 0x000fda0003f04070 */
[C---:B------:R-:W-:Y:S02]  /*00b0*/  @P0 VIADD R4, R0.reuse, 0xffffffbf ;  /* 0xffffffbf00040836 */ /* 0x040fe40000000000 */
[----:B------:R-:W-:-:S03]  /*00c0*/  @!P0 VIADD R7, R0, 0xffffffe0 ;  /* 0xffffffe000078836 */ /* 0x000fc60000000000 */
[----:B------:R-:W-:-:S04]  /*00d0*/  @P0 LOP3.LUT R4, R4, 0xff, RZ, 0xc0, !PT ;  /* 0x000000ff04040812 */ /* 0x000fc800078ec0ff */
[----:B------:R-:W-:Y:S02]  /*00e0*/  ISETP.GE.U32.OR P2, PT, R4, 0x1a, !P0 ;  /* 0x0000001a0400780c */ /* 0x000fe40004746470 */
[----:B0-----:R-:W-:-:S05]  /*00f0*/  IADD3 R4, P1, PT, R5, UR6, RZ ;  /* 0x0000000605047c10 */ /* 0x001fca000ff3e0ff */
[----:B------:R-:W-:-:S06]  /*0100*/  IMAD.X R5, RZ, RZ, UR7, P1 ;  /* 0x00000007ff057e24 */ /* 0x000fcc00088e06ff */
[----:B------:R-:W-:-:S05]  /*0110*/  @!P2 VIADD R0, R0, 0x20 ;  /* 0x000000200000a836 */ /* 0x000fca0000000000 */
[----:B------:R-:W-:-:S05]  /*0120*/  @P0 PRMT R7, R0, 0x7610, R7 ;  /* 0x0000761000070816 */ /* 0x000fca0000000007 */
[----:B------:R-:W-:Y:S01]  /*0130*/  STG.E.U8 desc[UR4][R4.64], R7 ;  /* 0x0000000704007986 */ /* 0x000fe2000c101104 */
[----:B------:R-:W-:Y:S05]  /*0140*/  EXIT ;  /* 0x000000000000794d */ /* 0x000fea0003800000 */
.L_x_0:
[----:B------:R-:W-:-:S00]  /*0150*/  BRA `(.L_x_0) ;  /* 0xfffffffc00fc7947 */ /* 0x000fc0000383ffff */
[----:B------:R-:W-:-:S00]  /*0160*/  NOP ;  /* 0x0000000000007918 */ /* 0x000fc00000000000 */
        /* <DEDUP_REMOVED lines=9> */
.L_x_1:


//--------------------- .nv.shared.reserved.0     --------------------------
	.section	.nv.shared.reserved.0,"aw",@nobits
	.weak		__nv_reservedSMEM_offset_0_alias
	.size		__nv_reservedSMEM_offset_0_alias, 0, 64
	.other		__nv_reservedSMEM_offset_0_alias,@"STO_CUDA_RESERVED_SHARED STV_DEFAULT"
__nv_reservedSMEM_offset_0_alias:
	.zero		0
	.zero		64


//--------------------- .nv.constant0._Z11toggle_casePcS_ --------------------------
	.section	.nv.constant0._Z11toggle_casePcS_,"a",@progbits
	.sectionflags	@""
	.align	4
.nv.constant0._Z11toggle_casePcS_:
	.zero		912


//--------------------- SYMBOLS --------------------------

	.type		.nv.reservedSmem.offset0,@object
	.size		.nv.reservedSmem.offset0,0x4
